//
// Generated by NVIDIA NVVM Compiler
//
// Compiler Build ID: CL-36424714
// Cuda compilation tools, release 13.0, V13.0.88
// Based on NVVM 20.0.0
//

.version 9.0
.target sm_100
.address_size 64

	// .globl	_Z10add_matrixPfS_S_ii
.extern .func  (.param .b32 func_retval0) vprintf
(
	.param .b64 vprintf_param_0,
	.param .b64 vprintf_param_1
)
;
.global .align 1 .b8 $str[17] = {99, 61, 37, 102, 58, 32, 97, 43, 98, 61, 37, 102, 43, 37, 102, 10};

.visible .entry _Z10add_matrixPfS_S_ii(
	.param .u64 .ptr .align 1 _Z10add_matrixPfS_S_ii_param_0,
	.param .u64 .ptr .align 1 _Z10add_matrixPfS_S_ii_param_1,
	.param .u64 .ptr .align 1 _Z10add_matrixPfS_S_ii_param_2,
	.param .u32 _Z10add_matrixPfS_S_ii_param_3,
	.param .u32 _Z10add_matrixPfS_S_ii_param_4
)
{
	.local .align 8 .b8 	__local_depot0[24];
	.reg .b64 	%SP;
	.reg .b64 	%SPL;
	.reg .pred 	%p<4>;
	.reg .b32 	%r<14>;
	.reg .b32 	%f<6>;
	.reg .b64 	%rd<15>;
	.reg .b64 	%fd<4>;

	mov.u64 	%SPL, __local_depot0;
	cvta.local.u64 	%SP, %SPL;
	ld.param.u64 	%rd1, [_Z10add_matrixPfS_S_ii_param_0];
	ld.param.u64 	%rd2, [_Z10add_matrixPfS_S_ii_param_1];
	ld.param.u64 	%rd3, [_Z10add_matrixPfS_S_ii_param_2];
	ld.param.u32 	%r4, [_Z10add_matrixPfS_S_ii_param_3];
	ld.param.u32 	%r3, [_Z10add_matrixPfS_S_ii_param_4];
	mov.u32 	%r5, %tid.x;
	mov.u32 	%r6, %ntid.x;
	mov.u32 	%r7, %ctaid.x;
	mad.lo.s32 	%r1, %r6, %r7, %r5;
	mov.u32 	%r8, %tid.y;
	mov.u32 	%r9, %ntid.y;
	mov.u32 	%r10, %ctaid.y;
	mad.lo.s32 	%r2, %r9, %r10, %r8;
	setp.ge.s32 	%p1, %r2, %r4;
	setp.ge.s32 	%p2, %r1, %r3;
	or.pred  	%p3, %p1, %p2;
	@%p3 bra 	$L__BB0_2;
	add.u64 	%rd4, %SP, 0;
	add.u64 	%rd5, %SPL, 0;
	cvta.to.global.u64 	%rd6, %rd1;
	cvta.to.global.u64 	%rd7, %rd2;
	cvta.to.global.u64 	%rd8, %rd3;
	mad.lo.s32 	%r11, %r3, %r2, %r1;
	mul.wide.s32 	%rd9, %r11, 4;
	add.s64 	%rd10, %rd6, %rd9;
	ld.global.f32 	%f1, [%rd10];
	add.s64 	%rd11, %rd7, %rd9;
	ld.global.f32 	%f2, [%rd11];
	add.f32 	%f3, %f1, %f2;
	add.s64 	%rd12, %rd8, %rd9;
	st.global.f32 	[%rd12], %f3;
	cvt.f64.f32 	%fd1, %f3;
	ld.global.f32 	%f4, [%rd10];
	cvt.f64.f32 	%fd2, %f4;
	ld.global.f32 	%f5, [%rd11];
	cvt.f64.f32 	%fd3, %f5;
	st.local.f64 	[%rd5], %fd1;
	st.local.f64 	[%rd5+8], %fd2;
	st.local.f64 	[%rd5+16], %fd3;
	mov.u64 	%rd13, $str;
	cvta.global.u64 	%rd14, %rd13;
	{ // callseq 0, 0
	.param .b64 param0;
	st.param.b64 	[param0], %rd14;
	.param .b64 param1;
	st.param.b64 	[param1], %rd4;
	.param .b32 retval0;
	call.uni (retval0), 
	vprintf, 
	(
	param0, 
	param1
	);
	ld.param.b32 	%r12, [retval0];
	} // callseq 0
$L__BB0_2:
	ret;

}


// ===== COMPILED SASS (sm_100) =====

	.target	sm_100

	.elftype	@"ET_EXEC"


//--------------------- .note.nv.tkinfo           --------------------------
	.section	.note.nv.tkinfo,"",@"SHT_NOTE"
	.sectionflags	@"SHF_NOTE_NV_TKINFO"
	.tkinfo
        /*0018*/ 	.word	0x00000002
        /*0030*/ 	.string	""
        /*0030*/ 	.string	"ptxas"
        /*0030*/ 	.string	"Cuda compilation tools, release 13.0, V13.0.88"
        /*0030*/ 	.string	"Build cuda_13.0.r13.0/compiler.36424714_0"
        /*0030*/ 	.string	"-arch sm_100 -m 64 "



//--------------------- .note.nv.cuinfo           --------------------------
	.section	.note.nv.cuinfo,"",@"SHT_NOTE"
	.sectionflags	@"SHF_NOTE_NV_CUINFO"
        /*0018*/ 	.short	0x0002
        /*001a*/ 	.short	0x0064
        /*001c*/ 	.short	0x0082
	.zero		2


//--------------------- .nv.info                  --------------------------
	.section	.nv.info,"",@"SHT_CUDA_INFO"
	.align	4


	//----- nvinfo : EIATTR_REGCOUNT
	.align		4
        /*0000*/ 	.byte	0x04, 0x2f
        /*0002*/ 	.short	(.L_2 - .L_1)
	.align		4
.L_1:
        /*0004*/ 	.word	index@(_Z10add_matrixPfS_S_ii)
        /*0008*/ 	.word	0x00000018


	//----- nvinfo : EIATTR_FRAME_SIZE
	.align		4
.L_2:
        /*000c*/ 	.byte	0x04, 0x11
        /*000e*/ 	.short	(.L_4 - .L_3)
	.align		4
.L_3:
        /*0010*/ 	.word	index@(_Z10add_matrixPfS_S_ii)
        /*0014*/ 	.word	0x00000018


	//----- nvinfo : EIATTR_MIN_STACK_SIZE
	.align		4
.L_4:
        /*0018*/ 	.byte	0x04, 0x12
        /*001a*/ 	.short	(.L_6 - .L_5)
	.align		4
.L_5:
        /*001c*/ 	.word	index@(_Z10add_matrixPfS_S_ii)
        /*0020*/ 	.word	0x00000018
.L_6:


//--------------------- .nv.compat                --------------------------
	.section	.nv.compat,"",@"SHT_CUDA_COMPAT_INFO"
	.align	4
        /*0000*/ 	.byte	0x02, 0x09, 0x00, 0x00, 0x02, 0x02, 0x01, 0x00, 0x02, 0x05, 0x05, 0x00, 0x03, 0x07, 0x01, 0x01
        /*0010*/ 	.byte	0x02, 0x03, 0x00, 0x00, 0x02, 0x06, 0x01, 0x00, 0x04, 0x0b, 0x08, 0x00, 0x09, 0x00, 0x00, 0x00
        /*0020*/ 	.byte	0x00, 0x00, 0x00, 0x00


//--------------------- .nv.info._Z10add_matrixPfS_S_ii --------------------------
	.section	.nv.info._Z10add_matrixPfS_S_ii,"",@"SHT_CUDA_INFO"
	.sectionflags	@""
	.align	4


	//----- nvinfo : EIATTR_CUDA_API_VERSION
	.align		4
        /*0000*/ 	.byte	0x04, 0x37
        /*0002*/ 	.short	(.L_8 - .L_7)
.L_7:
        /*0004*/ 	.word	0x00000082


	//----- nvinfo : EIATTR_KPARAM_INFO
	.align		4
.L_8:
        /*0008*/ 	.byte	0x04, 0x17
        /*000a*/ 	.short	(.L_10 - .L_9)
.L_9:
        /*000c*/ 	.word	0x00000000
        /*0010*/ 	.short	0x0004
        /*0012*/ 	.short	0x001c
        /*0014*/ 	.byte	0x00, 0xf0, 0x11, 0x00


	//----- nvinfo : EIATTR_KPARAM_INFO
	.align		4
.L_10:
        /*0018*/ 	.byte	0x04, 0x17
        /*001a*/ 	.short	(.L_12 - .L_11)
.L_11:
        /*001c*/ 	.word	0x00000000
        /*0020*/ 	.short	0x0003
        /*0022*/ 	.short	0x0018
        /*0024*/ 	.byte	0x00, 0xf0, 0x11, 0x00


	//----- nvinfo : EIATTR_KPARAM_INFO
	.align		4
.L_12:
        /*0028*/ 	.byte	0x04, 0x17
        /*002a*/ 	.short	(.L_14 - .L_13)
.L_13:
        /*002c*/ 	.word	0x00000000
        /*0030*/ 	.short	0x0002
        /*0032*/ 	.short	0x0010
        /*0034*/ 	.byte	0x00, 0xf5, 0x21, 0x00


	//----- nvinfo : EIATTR_KPARAM_INFO
	.align		4
.L_14:
        /*0038*/ 	.byte	0x04, 0x17
        /*003a*/ 	.short	(.L_16 - .L_15)
.L_15:
        /*003c*/ 	.word	0x00000000
        /*0040*/ 	.short	0x0001
        /*0042*/ 	.short	0x0008
        /*0044*/ 	.byte	0x00, 0xf5, 0x21, 0x00


	//----- nvinfo : EIATTR_KPARAM_INFO
	.align		4
.L_16:
        /*0048*/ 	.byte	0x04, 0x17
        /*004a*/ 	.short	(.L_18 - .L_17)
.L_17:
        /*004c*/ 	.word	0x00000000
        /*0050*/ 	.short	0x0000
        /*0052*/ 	.short	0x0000
        /*0054*/ 	.byte	0x00, 0xf5, 0x21, 0x00


	//----- nvinfo : EIATTR_SPARSE_MMA_MASK
	.align		4
.L_18:
        /*0058*/ 	.byte	0x03, 0x50
        /*005a*/ 	.short	0x0000


	//----- nvinfo : EIATTR_MAXREG_COUNT
	.align		4
        /*005c*/ 	.byte	0x03, 0x1b
        /*005e*/ 	.short	0x00ff


	//----- nvinfo : EIATTR_EXTERNS
	.align		4
        /*0060*/ 	.byte	0x04, 0x0f
        /*0062*/ 	.short	(.L_20 - .L_19)


	//   ....[0]....
	.align		4
.L_19:
        /*0064*/ 	.word	index@(vprintf)


	//----- nvinfo : EIATTR_MERCURY_ISA_VERSION
	.align		4
.L_20:
        /*0068*/ 	.byte	0x03, 0x5f
        /*006a*/ 	.short	0x0101


	//----- nvinfo : EIATTR_VRC_CTA_INIT_COUNT
	.align		4
        /*006c*/ 	.byte	0x02, 0x4a
	.zero		1
	.zero		1


	//----- nvinfo : EIATTR_SYSCALL_OFFSETS
	.align		4
        /*0070*/ 	.byte	0x04, 0x46
        /*0072*/ 	.short	(.L_22 - .L_21)


	//   ....[0]....
.L_21:
        /*0074*/ 	.word	0x000002c0


	//----- nvinfo : EIATTR_EXIT_INSTR_OFFSETS
	.align		4
.L_22:
        /*0078*/ 	.byte	0x04, 0x1c
        /*007a*/ 	.short	(.L_24 - .L_23)


	//   ....[0]....
.L_23:
        /*007c*/ 	.word	0x00000110


	//   ....[1]....
        /*0080*/ 	.word	0x000002d0


	//----- nvinfo : EIATTR_CRS_STACK_SIZE
	.align		4
.L_24:
        /*0084*/ 	.byte	0x04, 0x1e
        /*0086*/ 	.short	(.L_26 - .L_25)
.L_25:
        /*0088*/ 	.word	0x00000000


	//----- nvinfo : EIATTR_CBANK_PARAM_SIZE
	.align		4
.L_26:
        /*008c*/ 	.byte	0x03, 0x19
        /*008e*/ 	.short	0x0020


	//----- nvinfo : EIATTR_PARAM_CBANK
	.align		4
        /*0090*/ 	.byte	0x04, 0x0a
        /*0092*/ 	.short	(.L_28 - .L_27)
	.align		4
.L_27:
        /*0094*/ 	.word	index@(.nv.constant0._Z10add_matrixPfS_S_ii)
        /*0098*/ 	.short	0x0380
        /*009a*/ 	.short	0x0020


	//----- nvinfo : EIATTR_SW_WAR
	.align		4
.L_28:
        /*009c*/ 	.byte	0x04, 0x36
        /*009e*/ 	.short	(.L_30 - .L_29)
.L_29:
        /*00a0*/ 	.word	0x00000008
.L_30:


//--------------------- .nv.callgraph             --------------------------
	.section	.nv.callgraph,"",@"SHT_CUDA_CALLGRAPH"
	.align	4
	.sectionentsize	8
	.align		4
        /*0000*/ 	.word	0x00000000
	.align		4
        /*0004*/ 	.word	0xffffffff
	.align		4
        /*0008*/ 	.word	index@(_Z10add_matrixPfS_S_ii)
	.align		4
        /*000c*/ 	.word	index@(vprintf)
	.align		4
        /*0010*/ 	.word	0x00000000
	.align		4
        /*0014*/ 	.word	0xfffffffe
	.align		4
        /*0018*/ 	.word	0x00000000
	.align		4
        /*001c*/ 	.word	0xfffffffd
	.align		4
        /*0020*/ 	.word	0x00000000
	.align		4
        /*0024*/ 	.word	0xfffffffc


//--------------------- .nv.constant4             --------------------------
	.section	.nv.constant4,"a",@progbits
	.align	8
	.align		8
.nv.constant4:
        /*0000*/ 	.dword	vprintf
	.align		8
        /*0008*/ 	.dword	$str


//--------------------- .text._Z10add_matrixPfS_S_ii --------------------------
	.section	.text._Z10add_matrixPfS_S_ii,"ax",@progbits
	.align	128
        .global         _Z10add_matrixPfS_S_ii
        .type           _Z10add_matrixPfS_S_ii,@function
        .size           _Z10add_matrixPfS_S_ii,(.L_x_2 - _Z10add_matrixPfS_S_ii)
        .other          _Z10add_matrixPfS_S_ii,@"STO_CUDA_ENTRY STV_DEFAULT"
_Z10add_matrixPfS_S_ii:
.text._Z10add_matrixPfS_S_ii:
[----:B------:R-:W0:Y:S01]  /*0000*/  LDC R1, c[0x0][0x37c] ;  /* 0x0000df00ff017b82 */ /* 0x000e220000000800 */
[----:B------:R-:W1:Y:S01]  /*0010*/  S2R R0, SR_TID.X ;  /* 0x0000000000007919 */ /* 0x000e620000002100 */
[----:B------:R-:W2:Y:S01]  /*0020*/  LDCU UR5, c[0x0][0x2fc] ;  /* 0x00005f80ff0577ac */ /* 0x000ea20008000800 */
[----:B0-----:R-:W-:Y:S01]  /*0030*/  IADD3 R1, PT, PT, R1, -0x18, RZ ;  /* 0xffffffe801017810 */ /* 0x001fe20007ffe0ff */
[----:B------:R-:W1:Y:S01]  /*0040*/  S2R R3, SR_CTAID.X ;  /* 0x0000000000037919 */ /* 0x000e620000002500 */
[----:B------:R-:W1:Y:S01]  /*0050*/  LDCU UR6, c[0x0][0x360] ;  /* 0x00006c00ff0677ac */ /* 0x000e620008000800 */
[----:B------:R-:W0:Y:S01]  /*0060*/  S2R R9, SR_TID.Y ;  /* 0x0000000000097919 */ /* 0x000e220000002200 */
[----:B------:R-:W0:Y:S01]  /*0070*/  LDCU UR7, c[0x0][0x364] ;  /* 0x00006c80ff0777ac */ /* 0x000e220008000800 */
[----:B------:R-:W0:Y:S01]  /*0080*/  S2R R2, SR_CTAID.Y ;  /* 0x0000000000027919 */ /* 0x000e220000002600 */
[----:B------:R-:W3:Y:S01]  /*0090*/  LDCU.64 UR8, c[0x0][0x398] ;  /* 0x00007300ff0877ac */ /* 0x000ee20008000a00 */
[----:B------:R-:W4:Y:S02]  /*00a0*/  LDCU UR4, c[0x0][0x2f8] ;  /* 0x00005f00ff0477ac */ /* 0x000f240008000800 */
[----:B----4-:R-:W-:Y:S01]  /*00b0*/  IADD3 R6, P1, PT, R1, UR4, RZ ;  /* 0x0000000401067c10 */ /* 0x010fe2000ff3e0ff */
[----:B-1----:R-:W-:-:S03]  /*00c0*/  IMAD R0, R3, UR6, R0 ;  /* 0x0000000603007c24 */ /* 0x002fc6000f8e0200 */
[----:B--2---:R-:W-:Y:S02]  /*00d0*/  IADD3.X R7, PT, PT, RZ, UR5, RZ, P1, !PT ;  /* 0x00000005ff077c10 */ /* 0x004fe40008ffe4ff */
[----:B---3--:R-:W-:Y:S01]  /*00e0*/  ISETP.GE.AND P0, PT, R0, UR9, PT ;  /* 0x0000000900007c0c */ /* 0x008fe2000bf06270 */
[----:B0-----:R-:W-:-:S05]  /*00f0*/  IMAD R9, R2, UR7, R9 ;  /* 0x0000000702097c24 */ /* 0x001fca000f8e0209 */
[----:B------:R-:W-:-:S13]  /*0100*/  ISETP.GE.OR P0, PT, R9, UR8, P0 ;  /* 0x0000000809007c0c */ /* 0x000fda0008706670 */
[----:B------:R-:W-:Y:S05]  /*0110*/  @P0 EXIT ;  /* 0x000000000000094d */ /* 0x000fea0003800000 */
[----:B------:R-:W0:Y:S01]  /*0120*/  LDC.64 R4, c[0x0][0x380] ;  /* 0x0000e000ff047b82 */ /* 0x000e220000000a00 */
[----:B------:R-:W1:Y:S01]  /*0130*/  LDCU.64 UR4, c[0x0][0x358] ;  /* 0x00006b00ff0477ac */ /* 0x000e620008000a00 */
[----:B------:R-:W-:-:S06]  /*0140*/  IMAD R9, R9, UR9, R0 ;  /* 0x0000000909097c24 */ /* 0x000fcc000f8e0200 */
[----:B------:R-:W2:Y:S08]  /*0150*/  LDC.64 R2, c[0x0][0x388] ;  /* 0x0000e200ff027b82 */ /* 0x000eb00000000a00 */
[----:B------:R-:W3:Y:S01]  /*0160*/  LDC.64 R16, c[0x0][0x390] ;  /* 0x0000e400ff107b82 */ /* 0x000ee20000000a00 */
[----:B0-----:R-:W-:-:S05]  /*0170*/  IMAD.WIDE R4, R9, 0x4, R4 ;  /* 0x0000000409047825 */ /* 0x001fca00078e0204 */
[----:B-1----:R-:W4:Y:S01]  /*0180*/  LDG.E R0, desc[UR4][R4.64] ;  /* 0x0000000404007981 */ /* 0x002f22000c1e1900 */
[----:B--2---:R-:W-:-:S05]  /*0190*/  IMAD.WIDE R2, R9, 0x4, R2 ;  /* 0x0000000409027825 */ /* 0x004fca00078e0202 */
[----:B------:R-:W4:Y:S01]  /*01a0*/  LDG.E R11, desc[UR4][R2.64] ;  /* 0x00000004020b7981 */ /* 0x000f22000c1e1900 */
[----:B---3--:R-:W-:-:S04]  /*01b0*/  IMAD.WIDE R16, R9, 0x4, R16 ;  /* 0x0000000409107825 */ /* 0x008fc800078e0210 */
[----:B----4-:R-:W-:-:S05]  /*01c0*/  FADD R0, R0, R11 ;  /* 0x0000000b00007221 */ /* 0x010fca0000000000 */
[----:B------:R0:W-:Y:S04]  /*01d0*/  STG.E desc[UR4][R16.64], R0 ;  /* 0x0000000010007986 */ /* 0x0001e8000c101904 */
[----:B------:R1:W2:Y:S04]  /*01e0*/  LDG.E R10, desc[UR4][R4.64] ;  /* 0x00000004040a7981 */ /* 0x0002a8000c1e1900 */
[----:B------:R-:W3:Y:S01]  /*01f0*/  LDG.E R12, desc[UR4][R2.64] ;  /* 0x00000004020c7981 */ /* 0x000ee2000c1e1900 */
[----:B------:R-:W4:Y:S01]  /*0200*/  F2F.F64.F32 R8, R0 ;  /* 0x0000000000087310 */ /* 0x000f220000201800 */
[----:B------:R-:W-:Y:S01]  /*0210*/  MOV R14, 0x0 ;  /* 0x00000000000e7802 */ /* 0x000fe20000000f00 */
[----:B------:R-:W1:Y:S05]  /*0220*/  LDCU.64 UR4, c[0x4][0x8] ;  /* 0x01000100ff0477ac */ /* 0x000e6a0008000a00 */
[----:B------:R-:W0:Y:S01]  /*0230*/  LDC.64 R14, c[0x4][R14] ;  /* 0x010000000e0e7b82 */ /* 0x000e220000000a00 */
[----:B----4-:R4:W-:Y:S01]  /*0240*/  STL.64 [R1], R8 ;  /* 0x0000000801007387 */ /* 0x0109e20000100a00 */
[----:B-1----:R-:W-:-:S02]  /*0250*/  MOV R4, UR4 ;  /* 0x0000000400047c02 */ /* 0x002fc40008000f00 */
[----:B------:R-:W-:Y:S01]  /*0260*/  MOV R5, UR5 ;  /* 0x0000000500057c02 */ /* 0x000fe20008000f00 */
[----:B--2---:R-:W1:Y:S08]  /*0270*/  F2F.F64.F32 R10, R10 ;  /* 0x0000000a000a7310 */ /* 0x004e700000201800 */
[----:B---3--:R-:W2:Y:S01]  /*0280*/  F2F.F64.F32 R12, R12 ;  /* 0x0000000c000c7310 */ /* 0x008ea20000201800 */
[----:B-1----:R4:W-:Y:S04]  /*0290*/  STL.64 [R1+0x8], R10 ;  /* 0x0000080a01007387 */ /* 0x0029e80000100a00 */
[----:B0-2---:R4:W-:Y:S02]  /*02a0*/  STL.64 [R1+0x10], R12 ;  /* 0x0000100c01007387 */ /* 0x0059e40000100a00 */
[----:B------:R-:W-:-:S07]  /*02b0*/  LEPC R20, `(.L_x_0) ;  /* 0x000000001014794e */ /* 0x000fce0000000000 */
[----:B----4-:R-:W-:Y:S05]  /*02c0*/  CALL.ABS.NOINC R14 ;  /* 0x000000000e007343 */ /* 0x010fea0003c00000 */
.L_x_0:
[----:B------:R-:W-:Y:S05]  /*02d0*/  EXIT ;  /* 0x000000000000794d */ /* 0x000fea0003800000 */
.L_x_1:
[----:B------:R-:W-:-:S00]  /*02e0*/  BRA `(.L_x_1) ;  /* 0xfffffffc00fc7947 */ /* 0x000fc0000383ffff */
[----:B------:R-:W-:-:S00]  /*02f0*/  NOP ;  /* 0x0000000000007918 */ /* 0x000fc00000000000 */
        /* <DEDUP_REMOVED lines=8> */
.L_x_2:


//--------------------- .nv.global.init           --------------------------
	.section	.nv.global.init,"aw",@progbits
.nv.global.init:
	.type		$str,@object
	.size		$str,(.L_0 - $str)
$str:
        /*0000*/ 	.byte	0x63, 0x3d, 0x25, 0x66, 0x3a, 0x20, 0x61, 0x2b, 0x62, 0x3d, 0x25, 0x66, 0x2b, 0x25, 0x66, 0x0a
        /*0010*/ 	.byte	0x00
.L_0:


//--------------------- .nv.shared.reserved.0     --------------------------
	.section	.nv.shared.reserved.0,"aw",@nobits
	.weak		__nv_reservedSMEM_offset_0_alias
	.size		__nv_reservedSMEM_offset_0_alias, 0, 64
	.other		__nv_reservedSMEM_offset_0_alias,@"STO_CUDA_RESERVED_SHARED STV_DEFAULT"
__nv_reservedSMEM_offset_0_alias:
	.zero		0
	.zero		64


//--------------------- .nv.constant0._Z10add_matrixPfS_S_ii --------------------------
	.section	.nv.constant0._Z10add_matrixPfS_S_ii,"a",@progbits
	.sectionflags	@""
	.align	4
.nv.constant0._Z10add_matrixPfS_S_ii:
	.zero		928


//--------------------- SYMBOLS --------------------------

	.type		.nv.reservedSmem.offset0,@object
	.size		.nv.reservedSmem.offset0,0x4
	.type		vprintf,@function
